	.headerflags	@"EF_CUDA_TEXMODE_UNIFIED EF_CUDA_64BIT_ADDRESS EF_CUDA_ACCELERATORS EF_CUDA_SM90 EF_CUDA_VIRTUAL_SM(EF_CUDA_SM90)"
	.elftype	@"ET_EXEC"


//--------------------- .nv.info                  --------------------------
	.section	.nv.info,"",@"SHT_CUDA_INFO"
	.align	4


	//----- nvinfo : EIATTR_REGCOUNT
	.align		4
        /*0000*/ 	.byte	0x04, 0x2f
        /*0002*/ 	.short	(.L_1 - .L_0)
	.align		4
.L_0:
        /*0004*/ 	.word	index@(triton_poi_fused_convolution_leaky_relu_1)
        /*0008*/ 	.word	0x0000000e


	//----- nvinfo : EIATTR_MIN_STACK_SIZE
	.align		4
.L_1:
        /*000c*/ 	.byte	0x04, 0x12
        /*000e*/ 	.short	(.L_3 - .L_2)
	.align		4
.L_2:
        /*0010*/ 	.word	index@(triton_poi_fused_convolution_leaky_relu_1)
        /*0014*/ 	.word	0x00000000


	//----- nvinfo : EIATTR_FRAME_SIZE
	.align		4
.L_3:
        /*0018*/ 	.byte	0x04, 0x11
        /*001a*/ 	.short	(.L_5 - .L_4)
	.align		4
.L_4:
        /*001c*/ 	.word	index@(triton_poi_fused_convolution_leaky_relu_1)
        /*0020*/ 	.word	0x00000000


	//----- nvinfo : EIATTR_MIN_STACK_SIZE
	.align		4
.L_5:
        /*0024*/ 	.byte	0x04, 0x12
        /*0026*/ 	.short	(.L_7 - .L_6)
	.align		4
.L_6:
        /*0028*/ 	.word	index@(triton_poi_fused_convolution_leaky_relu_1)
        /*002c*/ 	.word	0x00000000
.L_7:


//--------------------- .nv.info.triton_poi_fused_convolution_leaky_relu_1 --------------------------
	.section	.nv.info.triton_poi_fused_convolution_leaky_relu_1,"",@"SHT_CUDA_INFO"
	.sectionflags	@""
	.align	4


	//----- nvinfo : EIATTR_CUDA_API_VERSION
	.align		4
        /*0000*/ 	.byte	0x04, 0x37
        /*0002*/ 	.short	(.L_9 - .L_8)
.L_8:
        /*0004*/ 	.word	0x0000007c


	//----- nvinfo : EIATTR_KPARAM_INFO
	.align		4
.L_9:
        /*0008*/ 	.byte	0x04, 0x17
        /*000a*/ 	.short	(.L_11 - .L_10)
.L_10:
        /*000c*/ 	.word	0x00000000
        /*0010*/ 	.short	0x0003
        /*0012*/ 	.short	0x0018
        /*0014*/ 	.byte	0x00, 0xf0, 0x11, 0x00


	//----- nvinfo : EIATTR_KPARAM_INFO
	.align		4
.L_11:
        /*0018*/ 	.byte	0x04, 0x17
        /*001a*/ 	.short	(.L_13 - .L_12)
.L_12:
        /*001c*/ 	.word	0x00000000
        /*0020*/ 	.short	0x0002
        /*0022*/ 	.short	0x0010
        /*0024*/ 	.byte	0x00, 0xf4, 0x21, 0x00


	//----- nvinfo : EIATTR_KPARAM_INFO
	.align		4
.L_13:
        /*0028*/ 	.byte	0x04, 0x17
        /*002a*/ 	.short	(.L_15 - .L_14)
.L_14:
        /*002c*/ 	.word	0x00000000
        /*0030*/ 	.short	0x0001
        /*0032*/ 	.short	0x0008
        /*0034*/ 	.byte	0x00, 0xf4, 0x21, 0x00


	//----- nvinfo : EIATTR_KPARAM_INFO
	.align		4
.L_15:
        /*0038*/ 	.byte	0x04, 0x17
        /*003a*/ 	.short	(.L_17 - .L_16)
.L_16:
        /*003c*/ 	.word	0x00000000
        /*0040*/ 	.short	0x0000
        /*0042*/ 	.short	0x0000
        /*0044*/ 	.byte	0x00, 0xf4, 0x21, 0x00


	//----- nvinfo : EIATTR_SPARSE_MMA_MASK
	.align		4
.L_17:
        /*0048*/ 	.byte	0x03, 0x50
        /*004a*/ 	.short	0x0000


	//----- nvinfo : EIATTR_MAXREG_COUNT
	.align		4
        /*004c*/ 	.byte	0x03, 0x1b
        /*004e*/ 	.short	0x00ff


	//----- nvinfo : EIATTR_EXIT_INSTR_OFFSETS
	.align		4
        /*0050*/ 	.byte	0x04, 0x1c
        /*0052*/ 	.short	(.L_19 - .L_18)


	//   ....[0]....
.L_18:
        /*0054*/ 	.word	0x000001d0


	//----- nvinfo : EIATTR_REQNTID
	.align		4
.L_19:
        /*0058*/ 	.byte	0x04, 0x10
        /*005a*/ 	.short	(.L_21 - .L_20)
.L_20:
        /*005c*/ 	.word	0x00000080
        /*0060*/ 	.word	0x00000001
        /*0064*/ 	.word	0x00000001


	//----- nvinfo : EIATTR_CBANK_PARAM_SIZE
	.align		4
.L_21:
        /*0068*/ 	.byte	0x03, 0x19
        /*006a*/ 	.short	0x001c


	//----- nvinfo : EIATTR_PARAM_CBANK
	.align		4
        /*006c*/ 	.byte	0x04, 0x0a
        /*006e*/ 	.short	(.L_23 - .L_22)
	.align		4
.L_22:
        /*0070*/ 	.word	index@(.nv.constant0.triton_poi_fused_convolution_leaky_relu_1)
        /*0074*/ 	.short	0x0210
        /*0076*/ 	.short	0x001c


	//----- nvinfo : EIATTR_SW_WAR
	.align		4
.L_23:
        /*0078*/ 	.byte	0x04, 0x36
        /*007a*/ 	.short	(.L_25 - .L_24)
.L_24:
        /*007c*/ 	.word	0x00000008
.L_25:


//--------------------- .nv.callgraph             --------------------------
	.section	.nv.callgraph,"",@"SHT_CUDA_CALLGRAPH"
	.align	4
	.sectionentsize	8
	.align		4
        /*0000*/ 	.word	0x00000000
	.align		4
        /*0004*/ 	.word	0xffffffff
	.align		4
        /*0008*/ 	.word	0x00000000
	.align		4
        /*000c*/ 	.word	0xfffffffe
	.align		4
        /*0010*/ 	.word	0x00000000
	.align		4
        /*0014*/ 	.word	0xfffffffd
	.align		4
        /*0018*/ 	.word	0x00000000
	.align		4
        /*001c*/ 	.word	0xfffffffc


//--------------------- .text.triton_poi_fused_convolution_leaky_relu_1 --------------------------
	.section	.text.triton_poi_fused_convolution_leaky_relu_1,"ax",@progbits
	.align	128
        .global         triton_poi_fused_convolution_leaky_relu_1
        .type           triton_poi_fused_convolution_leaky_relu_1,@function
        .size           triton_poi_fused_convolution_leaky_relu_1,(.L_x_1 - triton_poi_fused_convolution_leaky_relu_1)
        .other          triton_poi_fused_convolution_leaky_relu_1,@"STO_CUDA_ENTRY STV_DEFAULT"
triton_poi_fused_convolution_leaky_relu_1:
.text.triton_poi_fused_convolution_leaky_relu_1:
[----:B------:R-:W-:Y:S01]  /*0000*/  LDC R1, c[0x0][0x28] ;  /* 0x00000a00ff017b82 */ /* 0x000fe20000000800 */
[----:B------:R-:W1:Y:S07]  /*0010*/  S2R R0, SR_TID.X ;  /* 0x0000000000007919 */ /* 0x000e6e0000002100 */
[----:B------:R-:W2:Y:S01]  /*0020*/  LDC.64 R4, c[0x0][0x218] ;  /* 0x00008600ff047b82 */ /* 0x000ea20000000a00 */
[----:B------:R-:W-:Y:S01]  /*0030*/  ULDC.64 UR4, c[0x0][0x208] ;  /* 0x0000820000047ab9 */ /* 0x000fe20000000a00 */
[----:B------:R-:W-:Y:S01]  /*0040*/  ULDC.64 UR6, c[0x0][0x220] ;  /* 0x0000880000067ab9 */ /* 0x000fe20000000a00 */
[----:B------:R-:W3:Y:S01]  /*0050*/  S2R R7, SR_CTAID.X ;  /* 0x0000000000077919 */ /* 0x000ee20000002500 */
[----:B-1----:R-:W-:-:S02]  /*0060*/  LOP3.LUT R0, R0, 0x7f, RZ, 0xc0, !PT ;  /* 0x0000007f00007812 */ /* 0x002fc400078ec0ff */
[----:B---3--:R-:W-:-:S03]  /*0070*/  SHF.R.S32.HI R2, RZ, 0x18, R7 ;  /* 0x00000018ff027819 */ /* 0x008fc60000011407 */
[----:B------:R-:W-:Y:S01]  /*0080*/  IMAD R7, R7, 0x80, R0 ;  /* 0x0000008007077824 */ /* 0x000fe200078e0200 */
[----:B------:R-:W-:Y:S02]  /*0090*/  SGXT R0, R2, 0x1 ;  /* 0x000000010200781a */ /* 0x000fe40000000200 */
[----:B------:R-:W1:Y:S02]  /*00a0*/  LDC.64 R2, c[0x0][0x210] ;  /* 0x00008400ff027b82 */ /* 0x000e640000000a00 */
[----:B------:R-:W-:-:S04]  /*00b0*/  LEA.HI R0, R0, R7, RZ, 0x4 ;  /* 0x0000000700007211 */ /* 0x000fc800078f20ff */
[--C-:B------:R-:W-:Y:S02]  /*00c0*/  SHF.R.S32.HI R6, RZ, 0x4, R0.reuse ;  /* 0x00000004ff067819 */ /* 0x100fe40000011400 */
[----:B------:R-:W-:-:S04]  /*00d0*/  SHF.R.S32.HI R9, RZ, 0x1f, R0 ;  /* 0x0000001fff097819 */ /* 0x000fc80000011400 */
[----:B------:R-:W-:-:S04]  /*00e0*/  LEA.HI R9, R9, R6, RZ, 0x6 ;  /* 0x0000000609097211 */ /* 0x000fc800078f30ff */
[----:B------:R-:W-:-:S05]  /*00f0*/  LOP3.LUT R9, R9, 0xffffffc0, RZ, 0xc0, !PT ;  /* 0xffffffc009097812 */ /* 0x000fca00078ec0ff */
[----:B------:R-:W-:Y:S02]  /*0100*/  IMAD.IADD R9, R6, 0x1, -R9 ;  /* 0x0000000106097824 */ /* 0x000fe400078e0a09 */
[----:B-1----:R-:W-:-:S04]  /*0110*/  IMAD.WIDE R2, R7, 0x4, R2 ;  /* 0x0000000407027825 */ /* 0x002fc800078e0202 */
[----:B--2---:R-:W-:Y:S01]  /*0120*/  IMAD.WIDE R4, R9, 0x4, R4 ;  /* 0x0000000409047825 */ /* 0x004fe200078e0204 */
[----:B------:R-:W2:Y:S05]  /*0130*/  LDG.E R0, desc[UR4][R2.64] ;  /* 0x0000000402007981 */ /* 0x000eaa000c1e1900 */
[----:B------:R-:W2:Y:S01]  /*0140*/  LDG.E.EL R5, desc[UR4][R4.64] ;  /* 0x0000000404057981 */ /* 0x000ea2000c2e1900 */
[----:B------:R-:W-:-:S04]  /*0150*/  IADD3 R6, P1, R7, UR6, RZ ;  /* 0x0000000607067c10 */ /* 0x000fc8000ff3e0ff */
[----:B------:R-:W-:Y:S02]  /*0160*/  LEA.HI.X.SX32 R7, R7, UR7, 0x1, P1 ;  /* 0x0000000707077c11 */ /* 0x000fe400088f0eff */
[C---:B--2---:R-:W-:Y:S01]  /*0170*/  FSETP.GT.AND P0, PT, R0.reuse, -R5, PT ;  /* 0x800000050000720b */ /* 0x044fe20003f04000 */
[----:B------:R-:W-:-:S03]  /*0180*/  FADD R9, R0, R5 ;  /* 0x0000000500097221 */ /* 0x000fc60000000000 */
[----:B------:R-:W-:-:S05]  /*0190*/  SEL R11, RZ, 0x1, !P0 ;  /* 0x00000001ff0b7807 */ /* 0x000fca0004000000 */
[----:B------:R-:W-:Y:S04]  /*01a0*/  STG.E.U8 desc[UR4][R6.64], R11 ;  /* 0x0000000b06007986 */ /* 0x000fe8000c101104 */
[----:B------:R-:W-:-:S05]  /*01b0*/  @!P0 FMUL R9, R9, 0.10000000149011611938 ;  /* 0x3dcccccd09098820 */ /* 0x000fca0000400000 */
[----:B------:R-:W-:Y:S01]  /*01c0*/  STG.E desc[UR4][R2.64], R9 ;  /* 0x0000000902007986 */ /* 0x000fe2000c101904 */
[----:B------:R-:W-:Y:S05]  /*01d0*/  EXIT ;  /* 0x000000000000794d */ /* 0x000fea0003800000 */
.L_x_0:
[----:B------:R-:W-:-:S00]  /*01e0*/  BRA `(.L_x_0) ;  /* 0xfffffffc00fc7947 */ /* 0x000fc0000383ffff */
[----:B------:R-:W-:-:S00]  /*01f0*/  NOP ;  /* 0x0000000000007918 */ /* 0x000fc00000000000 */
        /* <DEDUP_REMOVED lines=8> */
.L_x_1:


//--------------------- .nv.constant0.triton_poi_fused_convolution_leaky_relu_1 --------------------------
	.section	.nv.constant0.triton_poi_fused_convolution_leaky_relu_1,"a",@progbits
	.sectionflags	@""
	.align	4
.nv.constant0.triton_poi_fused_convolution_leaky_relu_1:
	.zero		556
